//
// Generated by NVIDIA NVVM Compiler
//
// Compiler Build ID: CL-36424714
// Cuda compilation tools, release 13.0, V13.0.88
// Based on NVVM 20.0.0
//

.version 9.0
.target sm_100
.address_size 64

	// .globl	_Z4initPii

.visible .entry _Z4initPii(
	.param .u64 .ptr .align 1 _Z4initPii_param_0,
	.param .u32 _Z4initPii_param_1
)
{
	.reg .pred 	%p<2>;
	.reg .b32 	%r<7>;
	.reg .b64 	%rd<5>;

	ld.param.u64 	%rd1, [_Z4initPii_param_0];
	ld.param.u32 	%r2, [_Z4initPii_param_1];
	mov.u32 	%r3, %ntid.x;
	mov.u32 	%r4, %ctaid.x;
	mov.u32 	%r5, %tid.x;
	mad.lo.s32 	%r1, %r3, %r4, %r5;
	setp.ge.s32 	%p1, %r1, %r2;
	@%p1 bra 	$L__BB0_2;
	cvta.to.global.u64 	%rd2, %rd1;
	mul.wide.s32 	%rd3, %r1, 4;
	add.s64 	%rd4, %rd2, %rd3;
	mov.b32 	%r6, 0;
	st.global.u32 	[%rd4], %r6;
$L__BB0_2:
	ret;

}
	// .globl	_Z3calPiS_i
.visible .entry _Z3calPiS_i(
	.param .u64 .ptr .align 1 _Z3calPiS_i_param_0,
	.param .u64 .ptr .align 1 _Z3calPiS_i_param_1,
	.param .u32 _Z3calPiS_i_param_2
)
{
	.reg .pred 	%p<2>;
	.reg .b32 	%r<8>;
	.reg .b64 	%rd<9>;

	ld.param.u64 	%rd1, [_Z3calPiS_i_param_0];
	ld.param.u64 	%rd2, [_Z3calPiS_i_param_1];
	ld.param.u32 	%r2, [_Z3calPiS_i_param_2];
	mov.u32 	%r3, %ntid.x;
	mov.u32 	%r4, %ctaid.x;
	mov.u32 	%r5, %tid.x;
	mad.lo.s32 	%r1, %r3, %r4, %r5;
	setp.ge.s32 	%p1, %r1, %r2;
	@%p1 bra 	$L__BB1_2;
	cvta.to.global.u64 	%rd3, %rd2;
	cvta.to.global.u64 	%rd4, %rd1;
	mul.wide.s32 	%rd5, %r1, 4;
	add.s64 	%rd6, %rd3, %rd5;
	ld.global.u32 	%r6, [%rd6];
	mul.wide.s32 	%rd7, %r6, 4;
	add.s64 	%rd8, %rd4, %rd7;
	atom.global.add.u32 	%r7, [%rd8], 1;
$L__BB1_2:
	ret;

}
	// .globl	_Z4sortPiS_i
.visible .entry _Z4sortPiS_i(
	.param .u64 .ptr .align 1 _Z4sortPiS_i_param_0,
	.param .u64 .ptr .align 1 _Z4sortPiS_i_param_1,
	.param .u32 _Z4sortPiS_i_param_2
)
{
	.reg .pred 	%p<13>;
	.reg .b32 	%r<115>;
	.reg .b64 	%rd<22>;

	ld.param.u64 	%rd11, [_Z4sortPiS_i_param_0];
	ld.param.u64 	%rd10, [_Z4sortPiS_i_param_1];
	ld.param.u32 	%r32, [_Z4sortPiS_i_param_2];
	cvta.to.global.u64 	%rd1, %rd11;
	mov.u32 	%r33, %ntid.x;
	mov.u32 	%r34, %ctaid.x;
	mov.u32 	%r35, %tid.x;
	mad.lo.s32 	%r1, %r33, %r34, %r35;
	setp.ge.s32 	%p1, %r1, %r32;
	@%p1 bra 	$L__BB2_17;
	setp.lt.s32 	%p2, %r1, 1;
	mov.b32 	%r111, 0;
	@%p2 bra 	$L__BB2_14;
	and.b32  	%r2, %r1, 15;
	setp.lt.u32 	%p3, %r1, 16;
	mov.b32 	%r101, 0;
	mov.u32 	%r111, %r101;
	@%p3 bra 	$L__BB2_5;
	and.b32  	%r101, %r1, 2147483632;
	neg.s32 	%r112, %r101;
	add.s64 	%rd21, %rd1, 32;
	mov.b32 	%r111, 0;
$L__BB2_4:
	.pragma "nounroll";
	ld.global.u32 	%r40, [%rd21+-32];
	add.s32 	%r41, %r40, %r111;
	ld.global.u32 	%r42, [%rd21+-28];
	add.s32 	%r43, %r42, %r41;
	ld.global.u32 	%r44, [%rd21+-24];
	add.s32 	%r45, %r44, %r43;
	ld.global.u32 	%r46, [%rd21+-20];
	add.s32 	%r47, %r46, %r45;
	ld.global.u32 	%r48, [%rd21+-16];
	add.s32 	%r49, %r48, %r47;
	ld.global.u32 	%r50, [%rd21+-12];
	add.s32 	%r51, %r50, %r49;
	ld.global.u32 	%r52, [%rd21+-8];
	add.s32 	%r53, %r52, %r51;
	ld.global.u32 	%r54, [%rd21+-4];
	add.s32 	%r55, %r54, %r53;
	ld.global.u32 	%r56, [%rd21];
	add.s32 	%r57, %r56, %r55;
	ld.global.u32 	%r58, [%rd21+4];
	add.s32 	%r59, %r58, %r57;
	ld.global.u32 	%r60, [%rd21+8];
	add.s32 	%r61, %r60, %r59;
	ld.global.u32 	%r62, [%rd21+12];
	add.s32 	%r63, %r62, %r61;
	ld.global.u32 	%r64, [%rd21+16];
	add.s32 	%r65, %r64, %r63;
	ld.global.u32 	%r66, [%rd21+20];
	add.s32 	%r67, %r66, %r65;
	ld.global.u32 	%r68, [%rd21+24];
	add.s32 	%r69, %r68, %r67;
	ld.global.u32 	%r70, [%rd21+28];
	add.s32 	%r111, %r70, %r69;
	add.s32 	%r112, %r112, 16;
	add.s64 	%rd21, %rd21, 64;
	setp.eq.s32 	%p4, %r112, 0;
	@%p4 bra 	$L__BB2_5;
	bra.uni 	$L__BB2_4;
$L__BB2_5:
	setp.eq.s32 	%p5, %r2, 0;
	@%p5 bra 	$L__BB2_14;
	and.b32  	%r8, %r1, 7;
	setp.lt.u32 	%p6, %r2, 8;
	@%p6 bra 	$L__BB2_8;
	mul.wide.u32 	%rd12, %r101, 4;
	add.s64 	%rd13, %rd1, %rd12;
	ld.global.u32 	%r72, [%rd13];
	add.s32 	%r73, %r72, %r111;
	ld.global.u32 	%r74, [%rd13+4];
	add.s32 	%r75, %r74, %r73;
	ld.global.u32 	%r76, [%rd13+8];
	add.s32 	%r77, %r76, %r75;
	ld.global.u32 	%r78, [%rd13+12];
	add.s32 	%r79, %r78, %r77;
	ld.global.u32 	%r80, [%rd13+16];
	add.s32 	%r81, %r80, %r79;
	ld.global.u32 	%r82, [%rd13+20];
	add.s32 	%r83, %r82, %r81;
	ld.global.u32 	%r84, [%rd13+24];
	add.s32 	%r85, %r84, %r83;
	ld.global.u32 	%r86, [%rd13+28];
	add.s32 	%r111, %r86, %r85;
	add.s32 	%r101, %r101, 8;
$L__BB2_8:
	setp.eq.s32 	%p7, %r8, 0;
	@%p7 bra 	$L__BB2_14;
	and.b32  	%r14, %r1, 3;
	setp.lt.u32 	%p8, %r8, 4;
	@%p8 bra 	$L__BB2_11;
	mul.wide.u32 	%rd14, %r101, 4;
	add.s64 	%rd15, %rd1, %rd14;
	ld.global.u32 	%r88, [%rd15];
	add.s32 	%r89, %r88, %r111;
	ld.global.u32 	%r90, [%rd15+4];
	add.s32 	%r91, %r90, %r89;
	ld.global.u32 	%r92, [%rd15+8];
	add.s32 	%r93, %r92, %r91;
	ld.global.u32 	%r94, [%rd15+12];
	add.s32 	%r111, %r94, %r93;
	add.s32 	%r101, %r101, 4;
$L__BB2_11:
	setp.eq.s32 	%p9, %r14, 0;
	@%p9 bra 	$L__BB2_14;
	mul.wide.u32 	%rd16, %r101, 4;
	add.s64 	%rd20, %rd1, %rd16;
	neg.s32 	%r109, %r14;
$L__BB2_13:
	.pragma "nounroll";
	ld.global.u32 	%r95, [%rd20];
	add.s32 	%r111, %r95, %r111;
	add.s64 	%rd20, %rd20, 4;
	add.s32 	%r109, %r109, 1;
	setp.ne.s32 	%p10, %r109, 0;
	@%p10 bra 	$L__BB2_13;
$L__BB2_14:
	mul.wide.s32 	%rd17, %r1, 4;
	add.s64 	%rd6, %rd1, %rd17;
	ld.global.u32 	%r96, [%rd6];
	setp.lt.s32 	%p11, %r96, 1;
	@%p11 bra 	$L__BB2_17;
	cvta.to.global.u64 	%rd7, %rd10;
	mov.b32 	%r114, 0;
$L__BB2_16:
	add.s32 	%r98, %r114, %r111;
	mul.wide.s32 	%rd18, %r98, 4;
	add.s64 	%rd19, %rd7, %rd18;
	st.global.u32 	[%rd19], %r1;
	add.s32 	%r114, %r114, 1;
	ld.global.u32 	%r99, [%rd6];
	setp.lt.s32 	%p12, %r114, %r99;
	@%p12 bra 	$L__BB2_16;
$L__BB2_17:
	ret;

}


// ===== COMPILED SASS (sm_100) =====

	.target	sm_100

	.elftype	@"ET_EXEC"


//--------------------- .note.nv.tkinfo           --------------------------
	.section	.note.nv.tkinfo,"",@"SHT_NOTE"
	.sectionflags	@"SHF_NOTE_NV_TKINFO"
	.tkinfo
        /*0018*/ 	.word	0x00000002
        /*0030*/ 	.string	""
        /*0030*/ 	.string	"ptxas"
        /*0030*/ 	.string	"Cuda compilation tools, release 13.0, V13.0.88"
        /*0030*/ 	.string	"Build cuda_13.0.r13.0/compiler.36424714_0"
        /*0030*/ 	.string	"-arch sm_100 -m 64 "



//--------------------- .note.nv.cuinfo           --------------------------
	.section	.note.nv.cuinfo,"",@"SHT_NOTE"
	.sectionflags	@"SHF_NOTE_NV_CUINFO"
        /*0018*/ 	.short	0x0002
        /*001a*/ 	.short	0x0064
        /*001c*/ 	.short	0x0082
	.zero		2


//--------------------- .nv.info                  --------------------------
	.section	.nv.info,"",@"SHT_CUDA_INFO"
	.align	4


	//----- nvinfo : EIATTR_REGCOUNT
	.align		4
        /*0000*/ 	.byte	0x04, 0x2f
        /*0002*/ 	.short	(.L_1 - .L_0)
	.align		4
.L_0:
        /*0004*/ 	.word	index@(_Z4initPii)
        /*0008*/ 	.word	0x00000008


	//----- nvinfo : EIATTR_FRAME_SIZE
	.align		4
.L_1:
        /*000c*/ 	.byte	0x04, 0x11
        /*000e*/ 	.short	(.L_3 - .L_2)
	.align		4
.L_2:
        /*0010*/ 	.word	index@(_Z4initPii)
        /*0014*/ 	.word	0x00000000


	//----- nvinfo : EIATTR_REGCOUNT
	.align		4
.L_3:
        /*0018*/ 	.byte	0x04, 0x2f
        /*001a*/ 	.short	(.L_5 - .L_4)
	.align		4
.L_4:
        /*001c*/ 	.word	index@(_Z3calPiS_i)
        /*0020*/ 	.word	0x0000000a


	//----- nvinfo : EIATTR_FRAME_SIZE
	.align		4
.L_5:
        /*0024*/ 	.byte	0x04, 0x11
        /*0026*/ 	.short	(.L_7 - .L_6)
	.align		4
.L_6:
        /*0028*/ 	.word	index@(_Z3calPiS_i)
        /*002c*/ 	.word	0x00000000


	//----- nvinfo : EIATTR_REGCOUNT
	.align		4
.L_7:
        /*0030*/ 	.byte	0x04, 0x2f
        /*0032*/ 	.short	(.L_9 - .L_8)
	.align		4
.L_8:
        /*0034*/ 	.word	index@(_Z4sortPiS_i)
        /*0038*/ 	.word	0x0000001a


	//----- nvinfo : EIATTR_FRAME_SIZE
	.align		4
.L_9:
        /*003c*/ 	.byte	0x04, 0x11
        /*003e*/ 	.short	(.L_11 - .L_10)
	.align		4
.L_10:
        /*0040*/ 	.word	index@(_Z4sortPiS_i)
        /*0044*/ 	.word	0x00000000


	//----- nvinfo : EIATTR_MIN_STACK_SIZE
	.align		4
.L_11:
        /*0048*/ 	.byte	0x04, 0x12
        /*004a*/ 	.short	(.L_13 - .L_12)
	.align		4
.L_12:
        /*004c*/ 	.word	index@(_Z4sortPiS_i)
        /*0050*/ 	.word	0x00000000


	//----- nvinfo : EIATTR_MIN_STACK_SIZE
	.align		4
.L_13:
        /*0054*/ 	.byte	0x04, 0x12
        /*0056*/ 	.short	(.L_15 - .L_14)
	.align		4
.L_14:
        /*0058*/ 	.word	index@(_Z3calPiS_i)
        /*005c*/ 	.word	0x00000000


	//----- nvinfo : EIATTR_MIN_STACK_SIZE
	.align		4
.L_15:
        /*0060*/ 	.byte	0x04, 0x12
        /*0062*/ 	.short	(.L_17 - .L_16)
	.align		4
.L_16:
        /*0064*/ 	.word	index@(_Z4initPii)
        /*0068*/ 	.word	0x00000000
.L_17:


//--------------------- .nv.compat                --------------------------
	.section	.nv.compat,"",@"SHT_CUDA_COMPAT_INFO"
	.align	4
        /*0000*/ 	.byte	0x02, 0x09, 0x00, 0x00, 0x02, 0x02, 0x01, 0x00, 0x02, 0x05, 0x05, 0x00, 0x03, 0x07, 0x01, 0x01
        /*0010*/ 	.byte	0x02, 0x03, 0x00, 0x00, 0x02, 0x06, 0x01, 0x00, 0x04, 0x0b, 0x08, 0x00, 0x09, 0x00, 0x00, 0x00
        /*0020*/ 	.byte	0x00, 0x00, 0x00, 0x00


//--------------------- .nv.info._Z4sortPiS_i     --------------------------
	.section	.nv.info._Z4sortPiS_i,"",@"SHT_CUDA_INFO"
	.sectionflags	@""
	.align	4


	//----- nvinfo : EIATTR_CUDA_API_VERSION
	.align		4
        /*0000*/ 	.byte	0x04, 0x37
        /*0002*/ 	.short	(.L_19 - .L_18)
.L_18:
        /*0004*/ 	.word	0x00000082


	//----- nvinfo : EIATTR_KPARAM_INFO
	.align		4
.L_19:
        /*0008*/ 	.byte	0x04, 0x17
        /*000a*/ 	.short	(.L_21 - .L_20)
.L_20:
        /*000c*/ 	.word	0x00000000
        /*0010*/ 	.short	0x0002
        /*0012*/ 	.short	0x0010
        /*0014*/ 	.byte	0x00, 0xf0, 0x11, 0x00


	//----- nvinfo : EIATTR_KPARAM_INFO
	.align		4
.L_21:
        /*0018*/ 	.byte	0x04, 0x17
        /*001a*/ 	.short	(.L_23 - .L_22)
.L_22:
        /*001c*/ 	.word	0x00000000
        /*0020*/ 	.short	0x0001
        /*0022*/ 	.short	0x0008
        /*0024*/ 	.byte	0x00, 0xf5, 0x21, 0x00


	//----- nvinfo : EIATTR_KPARAM_INFO
	.align		4
.L_23:
        /*0028*/ 	.byte	0x04, 0x17
        /*002a*/ 	.short	(.L_25 - .L_24)
.L_24:
        /*002c*/ 	.word	0x00000000
        /*0030*/ 	.short	0x0000
        /*0032*/ 	.short	0x0000
        /*0034*/ 	.byte	0x00, 0xf5, 0x21, 0x00


	//----- nvinfo : EIATTR_SPARSE_MMA_MASK
	.align		4
.L_25:
        /*0038*/ 	.byte	0x03, 0x50
        /*003a*/ 	.short	0x0000


	//----- nvinfo : EIATTR_MAXREG_COUNT
	.align		4
        /*003c*/ 	.byte	0x03, 0x1b
        /*003e*/ 	.short	0x00ff


	//----- nvinfo : EIATTR_MERCURY_ISA_VERSION
	.align		4
        /*0040*/ 	.byte	0x03, 0x5f
        /*0042*/ 	.short	0x0101


	//----- nvinfo : EIATTR_VRC_CTA_INIT_COUNT
	.align		4
        /*0044*/ 	.byte	0x02, 0x4a
	.zero		1
	.zero		1


	//----- nvinfo : EIATTR_EXIT_INSTR_OFFSETS
	.align		4
        /*0048*/ 	.byte	0x04, 0x1c
        /*004a*/ 	.short	(.L_27 - .L_26)


	//   ....[0]....
.L_26:
        /*004c*/ 	.word	0x00000070


	//   ....[1]....
        /*0050*/ 	.word	0x00000700


	//   ....[2]....
        /*0054*/ 	.word	0x000007a0


	//----- nvinfo : EIATTR_CRS_STACK_SIZE
	.align		4
.L_27:
        /*0058*/ 	.byte	0x04, 0x1e
        /*005a*/ 	.short	(.L_29 - .L_28)
.L_28:
        /*005c*/ 	.word	0x00000000


	//----- nvinfo : EIATTR_CBANK_PARAM_SIZE
	.align		4
.L_29:
        /*0060*/ 	.byte	0x03, 0x19
        /*0062*/ 	.short	0x0014


	//----- nvinfo : EIATTR_PARAM_CBANK
	.align		4
        /*0064*/ 	.byte	0x04, 0x0a
        /*0066*/ 	.short	(.L_31 - .L_30)
	.align		4
.L_30:
        /*0068*/ 	.word	index@(.nv.constant0._Z4sortPiS_i)
        /*006c*/ 	.short	0x0380
        /*006e*/ 	.short	0x0014


	//----- nvinfo : EIATTR_SW_WAR
	.align		4
.L_31:
        /*0070*/ 	.byte	0x04, 0x36
        /*0072*/ 	.short	(.L_33 - .L_32)
.L_32:
        /*0074*/ 	.word	0x00000008
.L_33:


//--------------------- .nv.info._Z3calPiS_i      --------------------------
	.section	.nv.info._Z3calPiS_i,"",@"SHT_CUDA_INFO"
	.sectionflags	@""
	.align	4


	//----- nvinfo : EIATTR_CUDA_API_VERSION
	.align		4
        /*0000*/ 	.byte	0x04, 0x37
        /*0002*/ 	.short	(.L_35 - .L_34)
.L_34:
        /*0004*/ 	.word	0x00000082


	//----- nvinfo : EIATTR_KPARAM_INFO
	.align		4
.L_35:
        /*0008*/ 	.byte	0x04, 0x17
        /*000a*/ 	.short	(.L_37 - .L_36)
.L_36:
        /*000c*/ 	.word	0x00000000
        /*0010*/ 	.short	0x0002
        /*0012*/ 	.short	0x0010
        /*0014*/ 	.byte	0x00, 0xf0, 0x11, 0x00


	//----- nvinfo : EIATTR_KPARAM_INFO
	.align		4
.L_37:
        /*0018*/ 	.byte	0x04, 0x17
        /*001a*/ 	.short	(.L_39 - .L_38)
.L_38:
        /*001c*/ 	.word	0x00000000
        /*0020*/ 	.short	0x0001
        /*0022*/ 	.short	0x0008
        /*0024*/ 	.byte	0x00, 0xf5, 0x21, 0x00


	//----- nvinfo : EIATTR_KPARAM_INFO
	.align		4
.L_39:
        /*0028*/ 	.byte	0x04, 0x17
        /*002a*/ 	.short	(.L_41 - .L_40)
.L_40:
        /*002c*/ 	.word	0x00000000
        /*0030*/ 	.short	0x0000
        /*0032*/ 	.short	0x0000
        /*0034*/ 	.byte	0x00, 0xf5, 0x21, 0x00


	//----- nvinfo : EIATTR_SPARSE_MMA_MASK
	.align		4
.L_41:
        /*0038*/ 	.byte	0x03, 0x50
        /*003a*/ 	.short	0x0000


	//----- nvinfo : EIATTR_MAXREG_COUNT
	.align		4
        /*003c*/ 	.byte	0x03, 0x1b
        /*003e*/ 	.short	0x00ff


	//----- nvinfo : EIATTR_MERCURY_ISA_VERSION
	.align		4
        /*0040*/ 	.byte	0x03, 0x5f
        /*0042*/ 	.short	0x0101


	//----- nvinfo : EIATTR_VRC_CTA_INIT_COUNT
	.align		4
        /*0044*/ 	.byte	0x02, 0x4a
	.zero		1
	.zero		1


	//----- nvinfo : EIATTR_EXIT_INSTR_OFFSETS
	.align		4
        /*0048*/ 	.byte	0x04, 0x1c
        /*004a*/ 	.short	(.L_43 - .L_42)


	//   ....[0]....
.L_42:
        /*004c*/ 	.word	0x00000070


	//   ....[1]....
        /*0050*/ 	.word	0x00000100


	//----- nvinfo : EIATTR_CBANK_PARAM_SIZE
	.align		4
.L_43:
        /*0054*/ 	.byte	0x03, 0x19
        /*0056*/ 	.short	0x0014


	//----- nvinfo : EIATTR_PARAM_CBANK
	.align		4
        /*0058*/ 	.byte	0x04, 0x0a
        /*005a*/ 	.short	(.L_45 - .L_44)
	.align		4
.L_44:
        /*005c*/ 	.word	index@(.nv.constant0._Z3calPiS_i)
        /*0060*/ 	.short	0x0380
        /*0062*/ 	.short	0x0014


	//----- nvinfo : EIATTR_SW_WAR
	.align		4
.L_45:
        /*0064*/ 	.byte	0x04, 0x36
        /*0066*/ 	.short	(.L_47 - .L_46)
.L_46:
        /*0068*/ 	.word	0x00000008
.L_47:


//--------------------- .nv.info._Z4initPii       --------------------------
	.section	.nv.info._Z4initPii,"",@"SHT_CUDA_INFO"
	.sectionflags	@""
	.align	4


	//----- nvinfo : EIATTR_CUDA_API_VERSION
	.align		4
        /*0000*/ 	.byte	0x04, 0x37
        /*0002*/ 	.short	(.L_49 - .L_48)
.L_48:
        /*0004*/ 	.word	0x00000082


	//----- nvinfo : EIATTR_KPARAM_INFO
	.align		4
.L_49:
        /*0008*/ 	.byte	0x04, 0x17
        /*000a*/ 	.short	(.L_51 - .L_50)
.L_50:
        /*000c*/ 	.word	0x00000000
        /*0010*/ 	.short	0x0001
        /*0012*/ 	.short	0x0008
        /*0014*/ 	.byte	0x00, 0xf0, 0x11, 0x00


	//----- nvinfo : EIATTR_KPARAM_INFO
	.align		4
.L_51:
        /*0018*/ 	.byte	0x04, 0x17
        /*001a*/ 	.short	(.L_53 - .L_52)
.L_52:
        /*001c*/ 	.word	0x00000000
        /*0020*/ 	.short	0x0000
        /*0022*/ 	.short	0x0000
        /*0024*/ 	.byte	0x00, 0xf5, 0x21, 0x00


	//----- nvinfo : EIATTR_SPARSE_MMA_MASK
	.align		4
.L_53:
        /*0028*/ 	.byte	0x03, 0x50
        /*002a*/ 	.short	0x0000


	//----- nvinfo : EIATTR_MAXREG_COUNT
	.align		4
        /*002c*/ 	.byte	0x03, 0x1b
        /*002e*/ 	.short	0x00ff


	//----- nvinfo : EIATTR_MERCURY_ISA_VERSION
	.align		4
        /*0030*/ 	.byte	0x03, 0x5f
        /*0032*/ 	.short	0x0101


	//----- nvinfo : EIATTR_VRC_CTA_INIT_COUNT
	.align		4
        /*0034*/ 	.byte	0x02, 0x4a
	.zero		1
	.zero		1


	//----- nvinfo : EIATTR_EXIT_INSTR_OFFSETS
	.align		4
        /*0038*/ 	.byte	0x04, 0x1c
        /*003a*/ 	.short	(.L_55 - .L_54)


	//   ....[0]....
.L_54:
        /*003c*/ 	.word	0x00000070


	//   ....[1]....
        /*0040*/ 	.word	0x000000c0


	//----- nvinfo : EIATTR_CBANK_PARAM_SIZE
	.align		4
.L_55:
        /*0044*/ 	.byte	0x03, 0x19
        /*0046*/ 	.short	0x000c


	//----- nvinfo : EIATTR_PARAM_CBANK
	.align		4
        /*0048*/ 	.byte	0x04, 0x0a
        /*004a*/ 	.short	(.L_57 - .L_56)
	.align		4
.L_56:
        /*004c*/ 	.word	index@(.nv.constant0._Z4initPii)
        /*0050*/ 	.short	0x0380
        /*0052*/ 	.short	0x000c


	//----- nvinfo : EIATTR_SW_WAR
	.align		4
.L_57:
        /*0054*/ 	.byte	0x04, 0x36
        /*0056*/ 	.short	(.L_59 - .L_58)
.L_58:
        /*0058*/ 	.word	0x00000008
.L_59:


//--------------------- .nv.callgraph             --------------------------
	.section	.nv.callgraph,"",@"SHT_CUDA_CALLGRAPH"
	.align	4
	.sectionentsize	8
	.align		4
        /*0000*/ 	.word	0x00000000
	.align		4
        /*0004*/ 	.word	0xffffffff
	.align		4
        /*0008*/ 	.word	0x00000000
	.align		4
        /*000c*/ 	.word	0xfffffffe
	.align		4
        /*0010*/ 	.word	0x00000000
	.align		4
        /*0014*/ 	.word	0xfffffffd
	.align		4
        /*0018*/ 	.word	0x00000000
	.align		4
        /*001c*/ 	.word	0xfffffffc


//--------------------- .text._Z4sortPiS_i        --------------------------
	.section	.text._Z4sortPiS_i,"ax",@progbits
	.align	128
        .global         _Z4sortPiS_i
        .type           _Z4sortPiS_i,@function
        .size           _Z4sortPiS_i,(.L_x_14 - _Z4sortPiS_i)
        .other          _Z4sortPiS_i,@"STO_CUDA_ENTRY STV_DEFAULT"
_Z4sortPiS_i:
.text._Z4sortPiS_i:
[----:B------:R-:W-:Y:S01]  /*0000*/  LDC R1, c[0x0][0x37c] ;  /* 0x0000df00ff017b82 */ /* 0x000fe20000000800 */
[----:B------:R-:W0:Y:S01]  /*0010*/  S2R R0, SR_CTAID.X ;  /* 0x0000000000007919 */ /* 0x000e220000002500 */
[----:B------:R-:W0:Y:S01]  /*0020*/  LDCU UR4, c[0x0][0x360] ;  /* 0x00006c00ff0477ac */ /* 0x000e220008000800 */
[----:B------:R-:W0:Y:S01]  /*0030*/  S2R R3, SR_TID.X ;  /* 0x0000000000037919 */ /* 0x000e220000002100 */
[----:B------:R-:W1:Y:S01]  /*0040*/  LDCU UR5, c[0x0][0x390] ;  /* 0x00007200ff0577ac */ /* 0x000e620008000800 */
[----:B0-----:R-:W-:-:S05]  /*0050*/  IMAD R0, R0, UR4, R3 ;  /* 0x0000000400007c24 */ /* 0x001fca000f8e0203 */
[----:B-1----:R-:W-:-:S13]  /*0060*/  ISETP.GE.AND P0, PT, R0, UR5, PT ;  /* 0x0000000500007c0c */ /* 0x002fda000bf06270 */
[----:B------:R-:W-:Y:S05]  /*0070*/  @P0 EXIT ;  /* 0x000000000000094d */ /* 0x000fea0003800000 */
[----:B------:R-:W-:Y:S01]  /*0080*/  ISETP.GE.AND P0, PT, R0, 0x1, PT ;  /* 0x000000010000780c */ /* 0x000fe20003f06270 */
[----:B------:R-:W0:Y:S01]  /*0090*/  LDCU.64 UR6, c[0x0][0x358] ;  /* 0x00006b00ff0677ac */ /* 0x000e220008000a00 */
[----:B------:R-:W-:Y:S01]  /*00a0*/  BSSY.RECONVERGENT B0, `(.L_x_0) ;  /* 0x0000061000007945 */ /* 0x000fe20003800200 */
[----:B------:R-:W-:-:S10]  /*00b0*/  IMAD.MOV.U32 R2, RZ, RZ, RZ ;  /* 0x000000ffff027224 */ /* 0x000fd400078e00ff */
[----:B------:R-:W-:Y:S05]  /*00c0*/  @!P0 BRA `(.L_x_1) ;  /* 0x0000000400788947 */ /* 0x000fea0003800000 */
[C---:B------:R-:W-:Y:S01]  /*00d0*/  ISETP.GE.U32.AND P1, PT, R0.reuse, 0x10, PT ;  /* 0x000000100000780c */ /* 0x040fe20003f26070 */
[----:B------:R-:W-:Y:S01]  /*00e0*/  BSSY.RECONVERGENT B1, `(.L_x_2) ;  /* 0x000002b000017945 */ /* 0x000fe20003800200 */
[----:B------:R-:W-:Y:S02]  /*00f0*/  LOP3.LUT R23, R0, 0xf, RZ, 0xc0, !PT ;  /* 0x0000000f00177812 */ /* 0x000fe400078ec0ff */
[----:B------:R-:W-:Y:S02]  /*0100*/  CS2R R2, SRZ ;  /* 0x0000000000027805 */ /* 0x000fe4000001ff00 */
[----:B------:R-:W-:-:S07]  /*0110*/  ISETP.NE.AND P0, PT, R23, RZ, PT ;  /* 0x000000ff1700720c */ /* 0x000fce0003f05270 */
[----:B------:R-:W-:Y:S06]  /*0120*/  @!P1 BRA `(.L_x_3) ;  /* 0x0000000000989947 */ /* 0x000fec0003800000 */
[----:B------:R-:W1:Y:S01]  /*0130*/  LDCU.64 UR4, c[0x0][0x380] ;  /* 0x00007000ff0477ac */ /* 0x000e620008000a00 */
[----:B------:R-:W-:Y:S01]  /*0140*/  LOP3.LUT R3, R0, 0x7ffffff0, RZ, 0xc0, !PT ;  /* 0x7ffffff000037812 */ /* 0x000fe200078ec0ff */
[----:B------:R-:W-:-:S04]  /*0150*/  IMAD.MOV.U32 R2, RZ, RZ, RZ ;  /* 0x000000ffff027224 */ /* 0x000fc800078e00ff */
[----:B------:R-:W-:Y:S01]  /*0160*/  IMAD.MOV R6, RZ, RZ, -R3 ;  /* 0x000000ffff067224 */ /* 0x000fe200078e0a03 */
[----:B-1----:R-:W-:-:S04]  /*0170*/  UIADD3 UR4, UP0, UPT, UR4, 0x20, URZ ;  /* 0x0000002004047890 */ /* 0x002fc8000ff1e0ff */
[----:B------:R-:W-:Y:S02]  /*0180*/  UIADD3.X UR5, UPT, UPT, URZ, UR5, URZ, UP0, !UPT ;  /* 0x00000005ff057290 */ /* 0x000fe400087fe4ff */
[----:B------:R-:W-:-:S04]  /*0190*/  IMAD.U32 R12, RZ, RZ, UR4 ;  /* 0x00000004ff0c7e24 */ /* 0x000fc8000f8e00ff */
[----:B------:R-:W-:-:S07]  /*01a0*/  IMAD.U32 R5, RZ, RZ, UR5 ;  /* 0x00000005ff057e24 */ /* 0x000fce000f8e00ff */
.L_x_4:
[----:B------:R-:W-:-:S05]  /*01b0*/  IMAD.MOV.U32 R4, RZ, RZ, R12 ;  /* 0x000000ffff047224 */ /* 0x000fca00078e000c */
[----:B0-----:R-:W2:Y:S04]  /*01c0*/  LDG.E R11, desc[UR6][R4.64+-0x20] ;  /* 0xffffe006040b7981 */ /* 0x001ea8000c1e1900 */
[----:B------:R-:W2:Y:S04]  /*01d0*/  LDG.E R12, desc[UR6][R4.64+-0x1c] ;  /* 0xffffe406040c7981 */ /* 0x000ea8000c1e1900 */
[----:B------:R-:W3:Y:S04]  /*01e0*/  LDG.E R14, desc[UR6][R4.64+-0x18] ;  /* 0xffffe806040e7981 */ /* 0x000ee8000c1e1900 */
[----:B------:R-:W3:Y:S04]  /*01f0*/  LDG.E R13, desc[UR6][R4.64+-0x14] ;  /* 0xffffec06040d7981 */ /* 0x000ee8000c1e1900 */
[----:B------:R-:W4:Y:S04]  /*0200*/  LDG.E R16, desc[UR6][R4.64+-0x10] ;  /* 0xfffff00604107981 */ /* 0x000f28000c1e1900 */
[----:B------:R-:W4:Y:S04]  /*0210*/  LDG.E R15, desc[UR6][R4.64+-0xc] ;  /* 0xfffff406040f7981 */ /* 0x000f28000c1e1900 */
[----:B------:R-:W5:Y:S04]  /*0220*/  LDG.E R18, desc[UR6][R4.64+-0x8] ;  /* 0xfffff80604127981 */ /* 0x000f68000c1e1900 */
        /* <DEDUP_REMOVED lines=8> */
[----:B------:R0:W5:Y:S01]  /*02b0*/  LDG.E R7, desc[UR6][R4.64+0x1c] ;  /* 0x00001c0604077981 */ /* 0x000162000c1e1900 */
[----:B------:R-:W-:-:S05]  /*02c0*/  VIADD R6, R6, 0x10 ;  /* 0x0000001006067836 */ /* 0x000fca0000000000 */
[----:B------:R-:W-:Y:S02]  /*02d0*/  ISETP.NE.AND P1, PT, R6, RZ, PT ;  /* 0x000000ff0600720c */ /* 0x000fe40003f25270 */
[----:B--2---:R-:W-:Y:S02]  /*02e0*/  IADD3 R11, PT, PT, R12, R11, R2 ;  /* 0x0000000b0c0b7210 */ /* 0x004fe40007ffe002 */
[----:B------:R-:W-:-:S05]  /*02f0*/  IADD3 R12, P2, PT, R4, 0x40, RZ ;  /* 0x00000040040c7810 */ /* 0x000fca0007f5e0ff */
[----:B0-----:R-:W-:Y:S01]  /*0300*/  IMAD.X R5, RZ, RZ, R5, P2 ;  /* 0x000000ffff057224 */ /* 0x001fe200010e0605 */
[----:B---3--:R-:W-:-:S04]  /*0310*/  IADD3 R11, PT, PT, R13, R14, R11 ;  /* 0x0000000e0d0b7210 */ /* 0x008fc80007ffe00b */
[----:B----4-:R-:W-:-:S04]  /*0320*/  IADD3 R11, PT, PT, R15, R16, R11 ;  /* 0x000000100f0b7210 */ /* 0x010fc80007ffe00b */
[----:B-----5:R-:W-:-:S04]  /*0330*/  IADD3 R11, PT, PT, R17, R18, R11 ;  /* 0x00000012110b7210 */ /* 0x020fc80007ffe00b */
[----:B------:R-:W-:-:S04]  /*0340*/  IADD3 R11, PT, PT, R19, R20, R11 ;  /* 0x00000014130b7210 */ /* 0x000fc80007ffe00b */
[----:B------:R-:W-:-:S04]  /*0350*/  IADD3 R11, PT, PT, R21, R22, R11 ;  /* 0x00000016150b7210 */ /* 0x000fc80007ffe00b */
[----:B------:R-:W-:-:S04]  /*0360*/  IADD3 R9, PT, PT, R10, R9, R11 ;  /* 0x000000090a097210 */ /* 0x000fc80007ffe00b */
[----:B------:R-:W-:Y:S01]  /*0370*/  IADD3 R2, PT, PT, R7, R8, R9 ;  /* 0x0000000807027210 */ /* 0x000fe20007ffe009 */
[----:B------:R-:W-:Y:S06]  /*0380*/  @P1 BRA `(.L_x_4) ;  /* 0xfffffffc00881947 */ /* 0x000fec000383ffff */
.L_x_3:
[----:B0-----:R-:W-:Y:S05]  /*0390*/  BSYNC.RECONVERGENT B1 ;  /* 0x0000000000017941 */ /* 0x001fea0003800200 */
.L_x_2:
[----:B------:R-:W-:Y:S05]  /*03a0*/  @!P0 BRA `(.L_x_1) ;  /* 0x0000000000c08947 */ /* 0x000fea0003800000 */
[----:B------:R-:W-:Y:S01]  /*03b0*/  ISETP.GE.U32.AND P0, PT, R23, 0x8, PT ;  /* 0x000000081700780c */ /* 0x000fe20003f06070 */
[----:B------:R-:W-:Y:S01]  /*03c0*/  BSSY.RECONVERGENT B1, `(.L_x_5) ;  /* 0x0000013000017945 */ /* 0x000fe20003800200 */
[----:B------:R-:W-:-:S04]  /*03d0*/  LOP3.LUT R14, R0, 0x7, RZ, 0xc0, !PT ;  /* 0x00000007000e7812 */ /* 0x000fc800078ec0ff */
[----:B------:R-:W-:-:S07]  /*03e0*/  ISETP.NE.AND P1, PT, R14, RZ, PT ;  /* 0x000000ff0e00720c */ /* 0x000fce0003f25270 */
[----:B------:R-:W-:Y:S06]  /*03f0*/  @!P0 BRA `(.L_x_6) ;  /* 0x00000000003c8947 */ /* 0x000fec0003800000 */
[----:B------:R-:W0:Y:S02]  /*0400*/  LDC.64 R4, c[0x0][0x380] ;  /* 0x0000e000ff047b82 */ /* 0x000e240000000a00 */
[----:B0-----:R-:W-:-:S05]  /*0410*/  IMAD.WIDE.U32 R4, R3, 0x4, R4 ;  /* 0x0000000403047825 */ /* 0x001fca00078e0004 */
[----:B------:R-:W2:Y:S04]  /*0420*/  LDG.E R7, desc[UR6][R4.64] ;  /* 0x0000000604077981 */ /* 0x000ea8000c1e1900 */
[----:B------:R-:W2:Y:S04]  /*0430*/  LDG.E R6, desc[UR6][R4.64+0x4] ;  /* 0x0000040604067981 */ /* 0x000ea8000c1e1900 */
[----:B------:R-:W3:Y:S04]  /*0440*/  LDG.E R9, desc[UR6][R4.64+0x8] ;  /* 0x0000080604097981 */ /* 0x000ee8000c1e1900 */
[----:B------:R-:W3:Y:S04]  /*0450*/  LDG.E R8, desc[UR6][R4.64+0xc] ;  /* 0x00000c0604087981 */ /* 0x000ee8000c1e1900 */
[----:B------:R-:W4:Y:S04]  /*0460*/  LDG.E R11, desc[UR6][R4.64+0x10] ;  /* 0x00001006040b7981 */ /* 0x000f28000c1e1900 */
[----:B------:R-:W4:Y:S04]  /*0470*/  LDG.E R10, desc[UR6][R4.64+0x14] ;  /* 0x00001406040a7981 */ /* 0x000f28000c1e1900 */
[----:B------:R-:W5:Y:S04]  /*0480*/  LDG.E R13, desc[UR6][R4.64+0x18] ;  /* 0x00001806040d7981 */ /* 0x000f68000c1e1900 */
[----:B------:R-:W5:Y:S01]  /*0490*/  LDG.E R12, desc[UR6][R4.64+0x1c] ;  /* 0x00001c06040c7981 */ /* 0x000f62000c1e1900 */
[----:B------:R-:W-:Y:S01]  /*04a0*/  VIADD R3, R3, 0x8 ;  /* 0x0000000803037836 */ /* 0x000fe20000000000 */
[----:B--2---:R-:W-:-:S04]  /*04b0*/  IADD3 R6, PT, PT, R6, R7, R2 ;  /* 0x0000000706067210 */ /* 0x004fc80007ffe002 */
[----:B---3--:R-:W-:-:S04]  /*04c0*/  IADD3 R6, PT, PT, R8, R9, R6 ;  /* 0x0000000908067210 */ /* 0x008fc80007ffe006 */
[----:B----4-:R-:W-:-:S04]  /*04d0*/  IADD3 R6, PT, PT, R10, R11, R6 ;  /* 0x0000000b0a067210 */ /* 0x010fc80007ffe006 */
[----:B-----5:R-:W-:-:S07]  /*04e0*/  IADD3 R2, PT, PT, R12, R13, R6 ;  /* 0x0000000d0c027210 */ /* 0x020fce0007ffe006 */
.L_x_6:
[----:B------:R-:W-:Y:S05]  /*04f0*/  BSYNC.RECONVERGENT B1 ;  /* 0x0000000000017941 */ /* 0x000fea0003800200 */
.L_x_5:
        /* <DEDUP_REMOVED lines=11> */
[----:B------:R-:W3:Y:S01]  /*05b0*/  LDG.E R10, desc[UR6][R4.64+0xc] ;  /* 0x00000c06040a7981 */ /* 0x000ee2000c1e1900 */
[----:B------:R-:W-:Y:S01]  /*05c0*/  VIADD R3, R3, 0x4 ;  /* 0x0000000403037836 */ /* 0x000fe20000000000 */
[----:B--2---:R-:W-:-:S04]  /*05d0*/  IADD3 R2, PT, PT, R8, R7, R2 ;  /* 0x0000000708027210 */ /* 0x004fc80007ffe002 */
[----:B---3--:R-:W-:-:S07]  /*05e0*/  IADD3 R2, PT, PT, R10, R9, R2 ;  /* 0x000000090a027210 */ /* 0x008fce0007ffe002 */
.L_x_8:
[----:B------:R-:W-:Y:S05]  /*05f0*/  BSYNC.RECONVERGENT B1 ;  /* 0x0000000000017941 */ /* 0x000fea0003800200 */
.L_x_7:
[----:B------:R-:W-:Y:S05]  /*0600*/  @!P1 BRA `(.L_x_1) ;  /* 0x0000000000289947 */ /* 0x000fea0003800000 */
[----:B------:R-:W0:Y:S01]  /*0610*/  LDC.64 R4, c[0x0][0x380] ;  /* 0x0000e000ff047b82 */ /* 0x000e220000000a00 */
[----:B------:R-:W-:Y:S02]  /*0620*/  IMAD.MOV R6, RZ, RZ, -R6 ;  /* 0x000000ffff067224 */ /* 0x000fe400078e0a06 */
[----:B0-----:R-:W-:-:S07]  /*0630*/  IMAD.WIDE.U32 R4, R3, 0x4, R4 ;  /* 0x0000000403047825 */ /* 0x001fce00078e0004 */
.L_x_9:
[----:B------:R0:W2:Y:S01]  /*0640*/  LDG.E R3, desc[UR6][R4.64] ;  /* 0x0000000604037981 */ /* 0x0000a2000c1e1900 */
[----:B------:R-:W-:-:S05]  /*0650*/  VIADD R6, R6, 0x1 ;  /* 0x0000000106067836 */ /* 0x000fca0000000000 */
[----:B------:R-:W-:Y:S02]  /*0660*/  ISETP.NE.AND P0, PT, R6, RZ, PT ;  /* 0x000000ff0600720c */ /* 0x000fe40003f05270 */
[----:B0-----:R-:W-:-:S05]  /*0670*/  IADD3 R4, P1, PT, R4, 0x4, RZ ;  /* 0x0000000404047810 */ /* 0x001fca0007f3e0ff */
[----:B------:R-:W-:Y:S02]  /*0680*/  IMAD.X R5, RZ, RZ, R5, P1 ;  /* 0x000000ffff057224 */ /* 0x000fe400008e0605 */
[----:B--2---:R-:W-:-:S04]  /*0690*/  IMAD.IADD R2, R3, 0x1, R2 ;  /* 0x0000000103027824 */ /* 0x004fc800078e0202 */
[----:B------:R-:W-:Y:S05]  /*06a0*/  @P0 BRA `(.L_x_9) ;  /* 0xfffffffc00e40947 */ /* 0x000fea000383ffff */
.L_x_1:
[----:B0-----:R-:W-:Y:S05]  /*06b0*/  BSYNC.RECONVERGENT B0 ;  /* 0x0000000000007941 */ /* 0x001fea0003800200 */
.L_x_0:
[----:B------:R-:W0:Y:S02]  /*06c0*/  LDC.64 R4, c[0x0][0x380] ;  /* 0x0000e000ff047b82 */ /* 0x000e240000000a00 */
[----:B0-----:R-:W-:-:S05]  /*06d0*/  IMAD.WIDE R4, R0, 0x4, R4 ;  /* 0x0000000400047825 */ /* 0x001fca00078e0204 */
[----:B------:R-:W2:Y:S02]  /*06e0*/  LDG.E R3, desc[UR6][R4.64] ;  /* 0x0000000604037981 */ /* 0x000ea4000c1e1900 */
[----:B--2---:R-:W-:-:S13]  /*06f0*/  ISETP.GE.AND P0, PT, R3, 0x1, PT ;  /* 0x000000010300780c */ /* 0x004fda0003f06270 */
[----:B------:R-:W-:Y:S05]  /*0700*/  @!P0 EXIT ;  /* 0x000000000000894d */ /* 0x000fea0003800000 */
[----:B------:R-:W0:Y:S01]  /*0710*/  LDC.64 R8, c[0x0][0x388] ;  /* 0x0000e200ff087b82 */ /* 0x000e220000000a00 */
[----:B------:R-:W-:-:S07]  /*0720*/  IMAD.MOV.U32 R3, RZ, RZ, RZ ;  /* 0x000000ffff037224 */ /* 0x000fce00078e00ff */
.L_x_10:
[----:B------:R-:W-:-:S04]  /*0730*/  IMAD.IADD R7, R3, 0x1, R2 ;  /* 0x0000000103077824 */ /* 0x000fc800078e0202 */
[----:B0-----:R-:W-:-:S05]  /*0740*/  IMAD.WIDE R6, R7, 0x4, R8 ;  /* 0x0000000407067825 */ /* 0x001fca00078e0208 */
[----:B------:R1:W-:Y:S04]  /*0750*/  STG.E desc[UR6][R6.64], R0 ;  /* 0x0000000006007986 */ /* 0x0003e8000c101906 */
[----:B------:R-:W2:Y:S01]  /*0760*/  LDG.E R10, desc[UR6][R4.64] ;  /* 0x00000006040a7981 */ /* 0x000ea2000c1e1900 */
[----:B------:R-:W-:-:S05]  /*0770*/  VIADD R3, R3, 0x1 ;  /* 0x0000000103037836 */ /* 0x000fca0000000000 */
[----:B--2---:R-:W-:-:S13]  /*0780*/  ISETP.GE.AND P0, PT, R3, R10, PT ;  /* 0x0000000a0300720c */ /* 0x004fda0003f06270 */
[----:B-1----:R-:W-:Y:S05]  /*0790*/  @!P0 BRA `(.L_x_10) ;  /* 0xfffffffc00e48947 */ /* 0x002fea000383ffff */
[----:B------:R-:W-:Y:S05]  /*07a0*/  EXIT ;  /* 0x000000000000794d */ /* 0x000fea0003800000 */
.L_x_11:
[----:B------:R-:W-:-:S00]  /*07b0*/  BRA `(.L_x_11) ;  /* 0xfffffffc00fc7947 */ /* 0x000fc0000383ffff */
[----:B------:R-:W-:-:S00]  /*07c0*/  NOP ;  /* 0x0000000000007918 */ /* 0x000fc00000000000 */
        /* <DEDUP_REMOVED lines=11> */
.L_x_14:


//--------------------- .text._Z3calPiS_i         --------------------------
	.section	.text._Z3calPiS_i,"ax",@progbits
	.align	128
        .global         _Z3calPiS_i
        .type           _Z3calPiS_i,@function
        .size           _Z3calPiS_i,(.L_x_15 - _Z3calPiS_i)
        .other          _Z3calPiS_i,@"STO_CUDA_ENTRY STV_DEFAULT"
_Z3calPiS_i:
.text._Z3calPiS_i:
        /* <DEDUP_REMOVED lines=8> */
[----:B------:R-:W0:Y:S01]  /*0080*/  LDC.64 R2, c[0x0][0x388] ;  /* 0x0000e200ff027b82 */ /* 0x000e220000000a00 */
[----:B------:R-:W1:Y:S01]  /*0090*/  LDCU.64 UR4, c[0x0][0x358] ;  /* 0x00006b00ff0477ac */ /* 0x000e620008000a00 */
[----:B0-----:R-:W-:-:S06]  /*00a0*/  IMAD.WIDE R2, R5, 0x4, R2 ;  /* 0x0000000405027825 */ /* 0x001fcc00078e0202 */
[----:B------:R-:W0:Y:S01]  /*00b0*/  LDC.64 R4, c[0x0][0x380] ;  /* 0x0000e000ff047b82 */ /* 0x000e220000000a00 */
[----:B-1----:R-:W0:Y:S01]  /*00c0*/  LDG.E R3, desc[UR4][R2.64] ;  /* 0x0000000402037981 */ /* 0x002e22000c1e1900 */
[----:B------:R-:W-:Y:S02]  /*00d0*/  HFMA2 R7, -RZ, RZ, 0, 5.9604644775390625e-08 ;  /* 0x00000001ff077431 */ /* 0x000fe400000001ff */
[----:B0-----:R-:W-:-:S05]  /*00e0*/  IMAD.WIDE R4, R3, 0x4, R4 ;  /* 0x0000000403047825 */ /* 0x001fca00078e0204 */
[----:B------:R-:W-:Y:S01]  /*00f0*/  REDG.E.ADD.STRONG.GPU desc[UR4][R4.64], R7 ;  /* 0x000000070400798e */ /* 0x000fe2000c12e104 */
[----:B------:R-:W-:Y:S05]  /*0100*/  EXIT ;  /* 0x000000000000794d */ /* 0x000fea0003800000 */
.L_x_12:
        /* <DEDUP_REMOVED lines=15> */
.L_x_15:


//--------------------- .text._Z4initPii          --------------------------
	.section	.text._Z4initPii,"ax",@progbits
	.align	128
        .global         _Z4initPii
        .type           _Z4initPii,@function
        .size           _Z4initPii,(.L_x_16 - _Z4initPii)
        .other          _Z4initPii,@"STO_CUDA_ENTRY STV_DEFAULT"
_Z4initPii:
.text._Z4initPii:
        /* <DEDUP_REMOVED lines=10> */
[----:B0-----:R-:W-:-:S05]  /*00a0*/  IMAD.WIDE R2, R5, 0x4, R2 ;  /* 0x0000000405027825 */ /* 0x001fca00078e0202 */
[----:B-1----:R-:W-:Y:S01]  /*00b0*/  STG.E desc[UR4][R2.64], RZ ;  /* 0x000000ff02007986 */ /* 0x002fe2000c101904 */
[----:B------:R-:W-:Y:S05]  /*00c0*/  EXIT ;  /* 0x000000000000794d */ /* 0x000fea0003800000 */
.L_x_13:
        /* <DEDUP_REMOVED lines=11> */
.L_x_16:


//--------------------- .nv.shared.reserved.0     --------------------------
	.section	.nv.shared.reserved.0,"aw",@nobits
	.weak		__nv_reservedSMEM_offset_0_alias
	.size		__nv_reservedSMEM_offset_0_alias, 0, 64
	.other		__nv_reservedSMEM_offset_0_alias,@"STO_CUDA_RESERVED_SHARED STV_DEFAULT"
__nv_reservedSMEM_offset_0_alias:
	.zero		0
	.zero		64


//--------------------- .nv.constant0._Z4sortPiS_i --------------------------
	.section	.nv.constant0._Z4sortPiS_i,"a",@progbits
	.sectionflags	@""
	.align	4
.nv.constant0._Z4sortPiS_i:
	.zero		916


//--------------------- .nv.constant0._Z3calPiS_i --------------------------
	.section	.nv.constant0._Z3calPiS_i,"a",@progbits
	.sectionflags	@""
	.align	4
.nv.constant0._Z3calPiS_i:
	.zero		916


//--------------------- .nv.constant0._Z4initPii  --------------------------
	.section	.nv.constant0._Z4initPii,"a",@progbits
	.sectionflags	@""
	.align	4
.nv.constant0._Z4initPii:
	.zero		908


//--------------------- SYMBOLS --------------------------

	.type		.nv.reservedSmem.offset0,@object
	.size		.nv.reservedSmem.offset0,0x4
